//
// Generated by NVIDIA NVVM Compiler
//
// Compiler Build ID: CL-36424714
// Cuda compilation tools, release 13.0, V13.0.88
// Based on NVVM 20.0.0
//

.version 9.0
.target sm_100
.address_size 64

	// .globl	_Z17matrixAddKernel_BPfS_S_i

.visible .entry _Z17matrixAddKernel_BPfS_S_i(
	.param .u64 .ptr .align 1 _Z17matrixAddKernel_BPfS_S_i_param_0,
	.param .u64 .ptr .align 1 _Z17matrixAddKernel_BPfS_S_i_param_1,
	.param .u64 .ptr .align 1 _Z17matrixAddKernel_BPfS_S_i_param_2,
	.param .u32 _Z17matrixAddKernel_BPfS_S_i_param_3
)
{
	.reg .pred 	%p<4>;
	.reg .b32 	%r<14>;
	.reg .b32 	%f<4>;
	.reg .b64 	%rd<11>;

	ld.param.u64 	%rd1, [_Z17matrixAddKernel_BPfS_S_i_param_0];
	ld.param.u64 	%rd2, [_Z17matrixAddKernel_BPfS_S_i_param_1];
	ld.param.u64 	%rd3, [_Z17matrixAddKernel_BPfS_S_i_param_2];
	ld.param.u32 	%r4, [_Z17matrixAddKernel_BPfS_S_i_param_3];
	mul.lo.s32 	%r5, %r4, %r4;
	mov.u32 	%r6, %ctaid.x;
	mov.u32 	%r7, %ntid.x;
	mov.u32 	%r8, %tid.x;
	mad.lo.s32 	%r1, %r6, %r7, %r8;
	mov.u32 	%r9, %ctaid.y;
	mov.u32 	%r10, %ntid.y;
	mov.u32 	%r11, %tid.y;
	mad.lo.s32 	%r12, %r9, %r10, %r11;
	setp.ge.s32 	%p1, %r1, %r5;
	setp.ge.u32 	%p2, %r12, %r5;
	or.pred  	%p3, %p1, %p2;
	@%p3 bra 	$L__BB0_2;
	cvta.to.global.u64 	%rd4, %rd2;
	cvta.to.global.u64 	%rd5, %rd3;
	cvta.to.global.u64 	%rd6, %rd1;
	mad.lo.s32 	%r13, %r4, %r1, %r12;
	mul.wide.s32 	%rd7, %r13, 4;
	add.s64 	%rd8, %rd4, %rd7;
	ld.global.f32 	%f1, [%rd8];
	add.s64 	%rd9, %rd5, %rd7;
	ld.global.f32 	%f2, [%rd9];
	add.f32 	%f3, %f1, %f2;
	add.s64 	%rd10, %rd6, %rd7;
	st.global.f32 	[%rd10], %f3;
$L__BB0_2:
	ret;

}
	// .globl	_Z17matrixAddKernel_CPfS_S_i
.visible .entry _Z17matrixAddKernel_CPfS_S_i(
	.param .u64 .ptr .align 1 _Z17matrixAddKernel_CPfS_S_i_param_0,
	.param .u64 .ptr .align 1 _Z17matrixAddKernel_CPfS_S_i_param_1,
	.param .u64 .ptr .align 1 _Z17matrixAddKernel_CPfS_S_i_param_2,
	.param .u32 _Z17matrixAddKernel_CPfS_S_i_param_3
)
{


	ret;

}
	// .globl	_Z17matrixAddKernel_DPfS_S_i
.visible .entry _Z17matrixAddKernel_DPfS_S_i(
	.param .u64 .ptr .align 1 _Z17matrixAddKernel_DPfS_S_i_param_0,
	.param .u64 .ptr .align 1 _Z17matrixAddKernel_DPfS_S_i_param_1,
	.param .u64 .ptr .align 1 _Z17matrixAddKernel_DPfS_S_i_param_2,
	.param .u32 _Z17matrixAddKernel_DPfS_S_i_param_3
)
{


	ret;

}


// ===== COMPILED SASS (sm_100) =====

	.target	sm_100

	.elftype	@"ET_EXEC"


//--------------------- .note.nv.tkinfo           --------------------------
	.section	.note.nv.tkinfo,"",@"SHT_NOTE"
	.sectionflags	@"SHF_NOTE_NV_TKINFO"
	.tkinfo
        /*0018*/ 	.word	0x00000002
        /*0030*/ 	.string	""
        /*0030*/ 	.string	"ptxas"
        /*0030*/ 	.string	"Cuda compilation tools, release 13.0, V13.0.88"
        /*0030*/ 	.string	"Build cuda_13.0.r13.0/compiler.36424714_0"
        /*0030*/ 	.string	"-arch sm_100 -m 64 "



//--------------------- .note.nv.cuinfo           --------------------------
	.section	.note.nv.cuinfo,"",@"SHT_NOTE"
	.sectionflags	@"SHF_NOTE_NV_CUINFO"
        /*0018*/ 	.short	0x0002
        /*001a*/ 	.short	0x0064
        /*001c*/ 	.short	0x0082
	.zero		2


//--------------------- .nv.info                  --------------------------
	.section	.nv.info,"",@"SHT_CUDA_INFO"
	.align	4


	//----- nvinfo : EIATTR_REGCOUNT
	.align		4
        /*0000*/ 	.byte	0x04, 0x2f
        /*0002*/ 	.short	(.L_1 - .L_0)
	.align		4
.L_0:
        /*0004*/ 	.word	index@(_Z17matrixAddKernel_BPfS_S_i)
        /*0008*/ 	.word	0x0000000c


	//----- nvinfo : EIATTR_FRAME_SIZE
	.align		4
.L_1:
        /*000c*/ 	.byte	0x04, 0x11
        /*000e*/ 	.short	(.L_3 - .L_2)
	.align		4
.L_2:
        /*0010*/ 	.word	index@(_Z17matrixAddKernel_BPfS_S_i)
        /*0014*/ 	.word	0x00000000


	//----- nvinfo : EIATTR_REGCOUNT
	.align		4
.L_3:
        /*0018*/ 	.byte	0x04, 0x2f
        /*001a*/ 	.short	(.L_5 - .L_4)
	.align		4
.L_4:
        /*001c*/ 	.word	index@(_Z17matrixAddKernel_CPfS_S_i)
        /*0020*/ 	.word	0x00000004


	//----- nvinfo : EIATTR_FRAME_SIZE
	.align		4
.L_5:
        /*0024*/ 	.byte	0x04, 0x11
        /*0026*/ 	.short	(.L_7 - .L_6)
	.align		4
.L_6:
        /*0028*/ 	.word	index@(_Z17matrixAddKernel_CPfS_S_i)
        /*002c*/ 	.word	0x00000000


	//----- nvinfo : EIATTR_REGCOUNT
	.align		4
.L_7:
        /*0030*/ 	.byte	0x04, 0x2f
        /*0032*/ 	.short	(.L_9 - .L_8)
	.align		4
.L_8:
        /*0034*/ 	.word	index@(_Z17matrixAddKernel_DPfS_S_i)
        /*0038*/ 	.word	0x00000004


	//----- nvinfo : EIATTR_FRAME_SIZE
	.align		4
.L_9:
        /*003c*/ 	.byte	0x04, 0x11
        /*003e*/ 	.short	(.L_11 - .L_10)
	.align		4
.L_10:
        /*0040*/ 	.word	index@(_Z17matrixAddKernel_DPfS_S_i)
        /*0044*/ 	.word	0x00000000


	//----- nvinfo : EIATTR_MIN_STACK_SIZE
	.align		4
.L_11:
        /*0048*/ 	.byte	0x04, 0x12
        /*004a*/ 	.short	(.L_13 - .L_12)
	.align		4
.L_12:
        /*004c*/ 	.word	index@(_Z17matrixAddKernel_DPfS_S_i)
        /*0050*/ 	.word	0x00000000


	//----- nvinfo : EIATTR_MIN_STACK_SIZE
	.align		4
.L_13:
        /*0054*/ 	.byte	0x04, 0x12
        /*0056*/ 	.short	(.L_15 - .L_14)
	.align		4
.L_14:
        /*0058*/ 	.word	index@(_Z17matrixAddKernel_CPfS_S_i)
        /*005c*/ 	.word	0x00000000


	//----- nvinfo : EIATTR_MIN_STACK_SIZE
	.align		4
.L_15:
        /*0060*/ 	.byte	0x04, 0x12
        /*0062*/ 	.short	(.L_17 - .L_16)
	.align		4
.L_16:
        /*0064*/ 	.word	index@(_Z17matrixAddKernel_BPfS_S_i)
        /*0068*/ 	.word	0x00000000
.L_17:


//--------------------- .nv.compat                --------------------------
	.section	.nv.compat,"",@"SHT_CUDA_COMPAT_INFO"
	.align	4
        /*0000*/ 	.byte	0x02, 0x09, 0x00, 0x00, 0x02, 0x02, 0x01, 0x00, 0x02, 0x05, 0x05, 0x00, 0x03, 0x07, 0x01, 0x01
        /*0010*/ 	.byte	0x02, 0x03, 0x00, 0x00, 0x02, 0x06, 0x01, 0x00, 0x04, 0x0b, 0x08, 0x00, 0x09, 0x00, 0x00, 0x00
        /*0020*/ 	.byte	0x00, 0x00, 0x00, 0x00


//--------------------- .nv.info._Z17matrixAddKernel_DPfS_S_i --------------------------
	.section	.nv.info._Z17matrixAddKernel_DPfS_S_i,"",@"SHT_CUDA_INFO"
	.sectionflags	@""
	.align	4


	//----- nvinfo : EIATTR_CUDA_API_VERSION
	.align		4
        /*0000*/ 	.byte	0x04, 0x37
        /*0002*/ 	.short	(.L_19 - .L_18)
.L_18:
        /*0004*/ 	.word	0x00000082


	//----- nvinfo : EIATTR_KPARAM_INFO
	.align		4
.L_19:
        /*0008*/ 	.byte	0x04, 0x17
        /*000a*/ 	.short	(.L_21 - .L_20)
.L_20:
        /*000c*/ 	.word	0x00000000
        /*0010*/ 	.short	0x0003
        /*0012*/ 	.short	0x0018
        /*0014*/ 	.byte	0x00, 0xf0, 0x11, 0x00


	//----- nvinfo : EIATTR_KPARAM_INFO
	.align		4
.L_21:
        /*0018*/ 	.byte	0x04, 0x17
        /*001a*/ 	.short	(.L_23 - .L_22)
.L_22:
        /*001c*/ 	.word	0x00000000
        /*0020*/ 	.short	0x0002
        /*0022*/ 	.short	0x0010
        /*0024*/ 	.byte	0x00, 0xf5, 0x21, 0x00


	//----- nvinfo : EIATTR_KPARAM_INFO
	.align		4
.L_23:
        /*0028*/ 	.byte	0x04, 0x17
        /*002a*/ 	.short	(.L_25 - .L_24)
.L_24:
        /*002c*/ 	.word	0x00000000
        /*0030*/ 	.short	0x0001
        /*0032*/ 	.short	0x0008
        /*0034*/ 	.byte	0x00, 0xf5, 0x21, 0x00


	//----- nvinfo : EIATTR_KPARAM_INFO
	.align		4
.L_25:
        /*0038*/ 	.byte	0x04, 0x17
        /*003a*/ 	.short	(.L_27 - .L_26)
.L_26:
        /*003c*/ 	.word	0x00000000
        /*0040*/ 	.short	0x0000
        /*0042*/ 	.short	0x0000
        /*0044*/ 	.byte	0x00, 0xf5, 0x21, 0x00


	//----- nvinfo : EIATTR_SPARSE_MMA_MASK
	.align		4
.L_27:
        /*0048*/ 	.byte	0x03, 0x50
        /*004a*/ 	.short	0x0000


	//----- nvinfo : EIATTR_MAXREG_COUNT
	.align		4
        /*004c*/ 	.byte	0x03, 0x1b
        /*004e*/ 	.short	0x00ff


	//----- nvinfo : EIATTR_MERCURY_ISA_VERSION
	.align		4
        /*0050*/ 	.byte	0x03, 0x5f
        /*0052*/ 	.short	0x0101


	//----- nvinfo : EIATTR_VRC_CTA_INIT_COUNT
	.align		4
        /*0054*/ 	.byte	0x02, 0x4a
	.zero		1
	.zero		1


	//----- nvinfo : EIATTR_EXIT_INSTR_OFFSETS
	.align		4
        /*0058*/ 	.byte	0x04, 0x1c
        /*005a*/ 	.short	(.L_29 - .L_28)


	//   ....[0]....
.L_28:
        /*005c*/ 	.word	0x00000010


	//----- nvinfo : EIATTR_CBANK_PARAM_SIZE
	.align		4
.L_29:
        /*0060*/ 	.byte	0x03, 0x19
        /*0062*/ 	.short	0x001c


	//----- nvinfo : EIATTR_PARAM_CBANK
	.align		4
        /*0064*/ 	.byte	0x04, 0x0a
        /*0066*/ 	.short	(.L_31 - .L_30)
	.align		4
.L_30:
        /*0068*/ 	.word	index@(.nv.constant0._Z17matrixAddKernel_DPfS_S_i)
        /*006c*/ 	.short	0x0380
        /*006e*/ 	.short	0x001c


	//----- nvinfo : EIATTR_SW_WAR
	.align		4
.L_31:
        /*0070*/ 	.byte	0x04, 0x36
        /*0072*/ 	.short	(.L_33 - .L_32)
.L_32:
        /*0074*/ 	.word	0x00000008
.L_33:


//--------------------- .nv.info._Z17matrixAddKernel_CPfS_S_i --------------------------
	.section	.nv.info._Z17matrixAddKernel_CPfS_S_i,"",@"SHT_CUDA_INFO"
	.sectionflags	@""
	.align	4


	//----- nvinfo : EIATTR_CUDA_API_VERSION
	.align		4
        /*0000*/ 	.byte	0x04, 0x37
        /*0002*/ 	.short	(.L_35 - .L_34)
.L_34:
        /*0004*/ 	.word	0x00000082


	//----- nvinfo : EIATTR_KPARAM_INFO
	.align		4
.L_35:
        /*0008*/ 	.byte	0x04, 0x17
        /*000a*/ 	.short	(.L_37 - .L_36)
.L_36:
        /*000c*/ 	.word	0x00000000
        /*0010*/ 	.short	0x0003
        /*0012*/ 	.short	0x0018
        /*0014*/ 	.byte	0x00, 0xf0, 0x11, 0x00


	//----- nvinfo : EIATTR_KPARAM_INFO
	.align		4
.L_37:
        /*0018*/ 	.byte	0x04, 0x17
        /*001a*/ 	.short	(.L_39 - .L_38)
.L_38:
        /*001c*/ 	.word	0x00000000
        /*0020*/ 	.short	0x0002
        /*0022*/ 	.short	0x0010
        /*0024*/ 	.byte	0x00, 0xf5, 0x21, 0x00


	//----- nvinfo : EIATTR_KPARAM_INFO
	.align		4
.L_39:
        /*0028*/ 	.byte	0x04, 0x17
        /*002a*/ 	.short	(.L_41 - .L_40)
.L_40:
        /*002c*/ 	.word	0x00000000
        /*0030*/ 	.short	0x0001
        /*0032*/ 	.short	0x0008
        /*0034*/ 	.byte	0x00, 0xf5, 0x21, 0x00


	//----- nvinfo : EIATTR_KPARAM_INFO
	.align		4
.L_41:
        /*0038*/ 	.byte	0x04, 0x17
        /*003a*/ 	.short	(.L_43 - .L_42)
.L_42:
        /*003c*/ 	.word	0x00000000
        /*0040*/ 	.short	0x0000
        /*0042*/ 	.short	0x0000
        /*0044*/ 	.byte	0x00, 0xf5, 0x21, 0x00


	//----- nvinfo : EIATTR_SPARSE_MMA_MASK
	.align		4
.L_43:
        /*0048*/ 	.byte	0x03, 0x50
        /*004a*/ 	.short	0x0000


	//----- nvinfo : EIATTR_MAXREG_COUNT
	.align		4
        /*004c*/ 	.byte	0x03, 0x1b
        /*004e*/ 	.short	0x00ff


	//----- nvinfo : EIATTR_MERCURY_ISA_VERSION
	.align		4
        /*0050*/ 	.byte	0x03, 0x5f
        /*0052*/ 	.short	0x0101


	//----- nvinfo : EIATTR_VRC_CTA_INIT_COUNT
	.align		4
        /*0054*/ 	.byte	0x02, 0x4a
	.zero		1
	.zero		1


	//----- nvinfo : EIATTR_EXIT_INSTR_OFFSETS
	.align		4
        /*0058*/ 	.byte	0x04, 0x1c
        /*005a*/ 	.short	(.L_45 - .L_44)


	//   ....[0]....
.L_44:
        /*005c*/ 	.word	0x00000010


	//----- nvinfo : EIATTR_CBANK_PARAM_SIZE
	.align		4
.L_45:
        /*0060*/ 	.byte	0x03, 0x19
        /*0062*/ 	.short	0x001c


	//----- nvinfo : EIATTR_PARAM_CBANK
	.align		4
        /*0064*/ 	.byte	0x04, 0x0a
        /*0066*/ 	.short	(.L_47 - .L_46)
	.align		4
.L_46:
        /*0068*/ 	.word	index@(.nv.constant0._Z17matrixAddKernel_CPfS_S_i)
        /*006c*/ 	.short	0x0380
        /*006e*/ 	.short	0x001c


	//----- nvinfo : EIATTR_SW_WAR
	.align		4
.L_47:
        /*0070*/ 	.byte	0x04, 0x36
        /*0072*/ 	.short	(.L_49 - .L_48)
.L_48:
        /*0074*/ 	.word	0x00000008
.L_49:


//--------------------- .nv.info._Z17matrixAddKernel_BPfS_S_i --------------------------
	.section	.nv.info._Z17matrixAddKernel_BPfS_S_i,"",@"SHT_CUDA_INFO"
	.sectionflags	@""
	.align	4


	//----- nvinfo : EIATTR_CUDA_API_VERSION
	.align		4
        /*0000*/ 	.byte	0x04, 0x37
        /*0002*/ 	.short	(.L_51 - .L_50)
.L_50:
        /*0004*/ 	.word	0x00000082


	//----- nvinfo : EIATTR_KPARAM_INFO
	.align		4
.L_51:
        /*0008*/ 	.byte	0x04, 0x17
        /*000a*/ 	.short	(.L_53 - .L_52)
.L_52:
        /*000c*/ 	.word	0x00000000
        /*0010*/ 	.short	0x0003
        /*0012*/ 	.short	0x0018
        /*0014*/ 	.byte	0x00, 0xf0, 0x11, 0x00


	//----- nvinfo : EIATTR_KPARAM_INFO
	.align		4
.L_53:
        /*0018*/ 	.byte	0x04, 0x17
        /*001a*/ 	.short	(.L_55 - .L_54)
.L_54:
        /*001c*/ 	.word	0x00000000
        /*0020*/ 	.short	0x0002
        /*0022*/ 	.short	0x0010
        /*0024*/ 	.byte	0x00, 0xf5, 0x21, 0x00


	//----- nvinfo : EIATTR_KPARAM_INFO
	.align		4
.L_55:
        /*0028*/ 	.byte	0x04, 0x17
        /*002a*/ 	.short	(.L_57 - .L_56)
.L_56:
        /*002c*/ 	.word	0x00000000
        /*0030*/ 	.short	0x0001
        /*0032*/ 	.short	0x0008
        /*0034*/ 	.byte	0x00, 0xf5, 0x21, 0x00


	//----- nvinfo : EIATTR_KPARAM_INFO
	.align		4
.L_57:
        /*0038*/ 	.byte	0x04, 0x17
        /*003a*/ 	.short	(.L_59 - .L_58)
.L_58:
        /*003c*/ 	.word	0x00000000
        /*0040*/ 	.short	0x0000
        /*0042*/ 	.short	0x0000
        /*0044*/ 	.byte	0x00, 0xf5, 0x21, 0x00


	//----- nvinfo : EIATTR_SPARSE_MMA_MASK
	.align		4
.L_59:
        /*0048*/ 	.byte	0x03, 0x50
        /*004a*/ 	.short	0x0000


	//----- nvinfo : EIATTR_MAXREG_COUNT
	.align		4
        /*004c*/ 	.byte	0x03, 0x1b
        /*004e*/ 	.short	0x00ff


	//----- nvinfo : EIATTR_MERCURY_ISA_VERSION
	.align		4
        /*0050*/ 	.byte	0x03, 0x5f
        /*0052*/ 	.short	0x0101


	//----- nvinfo : EIATTR_VRC_CTA_INIT_COUNT
	.align		4
        /*0054*/ 	.byte	0x02, 0x4a
	.zero		1
	.zero		1


	//----- nvinfo : EIATTR_EXIT_INSTR_OFFSETS
	.align		4
        /*0058*/ 	.byte	0x04, 0x1c
        /*005a*/ 	.short	(.L_61 - .L_60)


	//   ....[0]....
.L_60:
        /*005c*/ 	.word	0x000000d0


	//   ....[1]....
        /*0060*/ 	.word	0x000001a0


	//----- nvinfo : EIATTR_CBANK_PARAM_SIZE
	.align		4
.L_61:
        /*0064*/ 	.byte	0x03, 0x19
        /*0066*/ 	.short	0x001c


	//----- nvinfo : EIATTR_PARAM_CBANK
	.align		4
        /*0068*/ 	.byte	0x04, 0x0a
        /*006a*/ 	.short	(.L_63 - .L_62)
	.align		4
.L_62:
        /*006c*/ 	.word	index@(.nv.constant0._Z17matrixAddKernel_BPfS_S_i)
        /*0070*/ 	.short	0x0380
        /*0072*/ 	.short	0x001c


	//----- nvinfo : EIATTR_SW_WAR
	.align		4
.L_63:
        /*0074*/ 	.byte	0x04, 0x36
        /*0076*/ 	.short	(.L_65 - .L_64)
.L_64:
        /*0078*/ 	.word	0x00000008
.L_65:


//--------------------- .nv.callgraph             --------------------------
	.section	.nv.callgraph,"",@"SHT_CUDA_CALLGRAPH"
	.align	4
	.sectionentsize	8
	.align		4
        /*0000*/ 	.word	0x00000000
	.align		4
        /*0004*/ 	.word	0xffffffff
	.align		4
        /*0008*/ 	.word	0x00000000
	.align		4
        /*000c*/ 	.word	0xfffffffe
	.align		4
        /*0010*/ 	.word	0x00000000
	.align		4
        /*0014*/ 	.word	0xfffffffd
	.align		4
        /*0018*/ 	.word	0x00000000
	.align		4
        /*001c*/ 	.word	0xfffffffc


//--------------------- .text._Z17matrixAddKernel_DPfS_S_i --------------------------
	.section	.text._Z17matrixAddKernel_DPfS_S_i,"ax",@progbits
	.align	128
        .global         _Z17matrixAddKernel_DPfS_S_i
        .type           _Z17matrixAddKernel_DPfS_S_i,@function
        .size           _Z17matrixAddKernel_DPfS_S_i,(.L_x_3 - _Z17matrixAddKernel_DPfS_S_i)
        .other          _Z17matrixAddKernel_DPfS_S_i,@"STO_CUDA_ENTRY STV_DEFAULT"
_Z17matrixAddKernel_DPfS_S_i:
.text._Z17matrixAddKernel_DPfS_S_i:
[----:B------:R-:W-:Y:S01]  /*0000*/  LDC R1, c[0x0][0x37c] ;  /* 0x0000df00ff017b82 */ /* 0x000fe20000000800 */
[----:B------:R-:W-:Y:S05]  /*0010*/  EXIT ;  /* 0x000000000000794d */ /* 0x000fea0003800000 */
.L_x_0:
[----:B------:R-:W-:-:S00]  /*0020*/  BRA `(.L_x_0) ;  /* 0xfffffffc00fc7947 */ /* 0x000fc0000383ffff */
[----:B------:R-:W-:-:S00]  /*0030*/  NOP ;  /* 0x0000000000007918 */ /* 0x000fc00000000000 */
        /* <DEDUP_REMOVED lines=12> */
.L_x_3:


//--------------------- .text._Z17matrixAddKernel_CPfS_S_i --------------------------
	.section	.text._Z17matrixAddKernel_CPfS_S_i,"ax",@progbits
	.align	128
        .global         _Z17matrixAddKernel_CPfS_S_i
        .type           _Z17matrixAddKernel_CPfS_S_i,@function
        .size           _Z17matrixAddKernel_CPfS_S_i,(.L_x_4 - _Z17matrixAddKernel_CPfS_S_i)
        .other          _Z17matrixAddKernel_CPfS_S_i,@"STO_CUDA_ENTRY STV_DEFAULT"
_Z17matrixAddKernel_CPfS_S_i:
.text._Z17matrixAddKernel_CPfS_S_i:
[----:B------:R-:W-:Y:S01]  /*0000*/  LDC R1, c[0x0][0x37c] ;  /* 0x0000df00ff017b82 */ /* 0x000fe20000000800 */
[----:B------:R-:W-:Y:S05]  /*0010*/  EXIT ;  /* 0x000000000000794d */ /* 0x000fea0003800000 */
.L_x_1:
        /* <DEDUP_REMOVED lines=14> */
.L_x_4:


//--------------------- .text._Z17matrixAddKernel_BPfS_S_i --------------------------
	.section	.text._Z17matrixAddKernel_BPfS_S_i,"ax",@progbits
	.align	128
        .global         _Z17matrixAddKernel_BPfS_S_i
        .type           _Z17matrixAddKernel_BPfS_S_i,@function
        .size           _Z17matrixAddKernel_BPfS_S_i,(.L_x_5 - _Z17matrixAddKernel_BPfS_S_i)
        .other          _Z17matrixAddKernel_BPfS_S_i,@"STO_CUDA_ENTRY STV_DEFAULT"
_Z17matrixAddKernel_BPfS_S_i:
.text._Z17matrixAddKernel_BPfS_S_i:
[----:B------:R-:W-:Y:S01]  /*0000*/  LDC R1, c[0x0][0x37c] ;  /* 0x0000df00ff017b82 */ /* 0x000fe20000000800 */
[----:B------:R-:W0:Y:S07]  /*0010*/  S2R R2, SR_TID.Y ;  /* 0x0000000000027919 */ /* 0x000e2e0000002200 */
[----:B------:R-:W1:Y:S01]  /*0020*/  LDC R0, c[0x0][0x360] ;  /* 0x0000d800ff007b82 */ /* 0x000e620000000800 */
[----:B------:R-:W2:Y:S01]  /*0030*/  LDCU UR7, c[0x0][0x398] ;  /* 0x00007300ff0777ac */ /* 0x000ea20008000800 */
[----:B------:R-:W1:Y:S06]  /*0040*/  S2R R3, SR_TID.X ;  /* 0x0000000000037919 */ /* 0x000e6c0000002100 */
[----:B------:R-:W0:Y:S08]  /*0050*/  S2UR UR6, SR_CTAID.Y ;  /* 0x00000000000679c3 */ /* 0x000e300000002600 */
[----:B------:R-:W0:Y:S01]  /*0060*/  LDC R7, c[0x0][0x364] ;  /* 0x0000d900ff077b82 */ /* 0x000e220000000800 */
[----:B--2---:R-:W-:-:S07]  /*0070*/  UIMAD UR4, UR7, UR7, URZ ;  /* 0x00000007070472a4 */ /* 0x004fce000f8e02ff */
[----:B------:R-:W1:Y:S01]  /*0080*/  S2UR UR5, SR_CTAID.X ;  /* 0x00000000000579c3 */ /* 0x000e620000002500 */
[----:B0-----:R-:W-:-:S05]  /*0090*/  IMAD R7, R7, UR6, R2 ;  /* 0x0000000607077c24 */ /* 0x001fca000f8e0202 */
[----:B------:R-:W-:Y:S01]  /*00a0*/  ISETP.GE.U32.AND P0, PT, R7, UR4, PT ;  /* 0x0000000407007c0c */ /* 0x000fe2000bf06070 */
[----:B-1----:R-:W-:-:S05]  /*00b0*/  IMAD R0, R0, UR5, R3 ;  /* 0x0000000500007c24 */ /* 0x002fca000f8e0203 */
[----:B------:R-:W-:-:S13]  /*00c0*/  ISETP.GE.OR P0, PT, R0, UR4, P0 ;  /* 0x0000000400007c0c */ /* 0x000fda0008706670 */
[----:B------:R-:W-:Y:S05]  /*00d0*/  @P0 EXIT ;  /* 0x000000000000094d */ /* 0x000fea0003800000 */
[----:B------:R-:W0:Y:S01]  /*00e0*/  LDC.64 R2, c[0x0][0x388] ;  /* 0x0000e200ff027b82 */ /* 0x000e220000000a00 */
[----:B------:R-:W1:Y:S01]  /*00f0*/  LDCU.64 UR4, c[0x0][0x358] ;  /* 0x00006b00ff0477ac */ /* 0x000e620008000a00 */
[----:B------:R-:W-:-:S06]  /*0100*/  IMAD R9, R0, UR7, R7 ;  /* 0x0000000700097c24 */ /* 0x000fcc000f8e0207 */
[----:B------:R-:W2:Y:S08]  /*0110*/  LDC.64 R4, c[0x0][0x390] ;  /* 0x0000e400ff047b82 */ /* 0x000eb00000000a00 */
[----:B------:R-:W3:Y:S01]  /*0120*/  LDC.64 R6, c[0x0][0x380] ;  /* 0x0000e000ff067b82 */ /* 0x000ee20000000a00 */
[----:B0-----:R-:W-:-:S06]  /*0130*/  IMAD.WIDE R2, R9, 0x4, R2 ;  /* 0x0000000409027825 */ /* 0x001fcc00078e0202 */
[----:B-1----:R-:W4:Y:S01]  /*0140*/  LDG.E R2, desc[UR4][R2.64] ;  /* 0x0000000402027981 */ /* 0x002f22000c1e1900 */
[----:B--2---:R-:W-:-:S06]  /*0150*/  IMAD.WIDE R4, R9, 0x4, R4 ;  /* 0x0000000409047825 */ /* 0x004fcc00078e0204 */
[----:B------:R-:W4:Y:S01]  /*0160*/  LDG.E R5, desc[UR4][R4.64] ;  /* 0x0000000404057981 */ /* 0x000f22000c1e1900 */
[----:B---3--:R-:W-:-:S04]  /*0170*/  IMAD.WIDE R6, R9, 0x4, R6 ;  /* 0x0000000409067825 */ /* 0x008fc800078e0206 */
[----:B----4-:R-:W-:-:S05]  /*0180*/  FADD R9, R2, R5 ;  /* 0x0000000502097221 */ /* 0x010fca0000000000 */
[----:B------:R-:W-:Y:S01]  /*0190*/  STG.E desc[UR4][R6.64], R9 ;  /* 0x0000000906007986 */ /* 0x000fe2000c101904 */
[----:B------:R-:W-:Y:S05]  /*01a0*/  EXIT ;  /* 0x000000000000794d */ /* 0x000fea0003800000 */
.L_x_2:
        /* <DEDUP_REMOVED lines=13> */
.L_x_5:


//--------------------- .nv.shared.reserved.0     --------------------------
	.section	.nv.shared.reserved.0,"aw",@nobits
	.weak		__nv_reservedSMEM_offset_0_alias
	.size		__nv_reservedSMEM_offset_0_alias, 0, 64
	.other		__nv_reservedSMEM_offset_0_alias,@"STO_CUDA_RESERVED_SHARED STV_DEFAULT"
__nv_reservedSMEM_offset_0_alias:
	.zero		0
	.zero		64


//--------------------- .nv.constant0._Z17matrixAddKernel_DPfS_S_i --------------------------
	.section	.nv.constant0._Z17matrixAddKernel_DPfS_S_i,"a",@progbits
	.sectionflags	@""
	.align	4
.nv.constant0._Z17matrixAddKernel_DPfS_S_i:
	.zero		924


//--------------------- .nv.constant0._Z17matrixAddKernel_CPfS_S_i --------------------------
	.section	.nv.constant0._Z17matrixAddKernel_CPfS_S_i,"a",@progbits
	.sectionflags	@""
	.align	4
.nv.constant0._Z17matrixAddKernel_CPfS_S_i:
	.zero		924


//--------------------- .nv.constant0._Z17matrixAddKernel_BPfS_S_i --------------------------
	.section	.nv.constant0._Z17matrixAddKernel_BPfS_S_i,"a",@progbits
	.sectionflags	@""
	.align	4
.nv.constant0._Z17matrixAddKernel_BPfS_S_i:
	.zero		924


//--------------------- SYMBOLS --------------------------

	.type		.nv.reservedSmem.offset0,@object
	.size		.nv.reservedSmem.offset0,0x4
